	.headerflags	@"EF_CUDA_TEXMODE_UNIFIED EF_CUDA_64BIT_ADDRESS EF_CUDA_ACCELERATORS EF_CUDA_SM90 EF_CUDA_VIRTUAL_SM(EF_CUDA_SM90)"
	.elftype	@"ET_EXEC"


//--------------------- .nv.info                  --------------------------
	.section	.nv.info,"",@"SHT_CUDA_INFO"
	.align	4


	//----- nvinfo : EIATTR_REGCOUNT
	.align		4
        /*0000*/ 	.byte	0x04, 0x2f
        /*0002*/ 	.short	(.L_1 - .L_0)
	.align		4
.L_0:
        /*0004*/ 	.word	index@(triton_poi_fused_constant_pad_nd_relu_12)
        /*0008*/ 	.word	0x00000010


	//----- nvinfo : EIATTR_MIN_STACK_SIZE
	.align		4
.L_1:
        /*000c*/ 	.byte	0x04, 0x12
        /*000e*/ 	.short	(.L_3 - .L_2)
	.align		4
.L_2:
        /*0010*/ 	.word	index@(triton_poi_fused_constant_pad_nd_relu_12)
        /*0014*/ 	.word	0x00000000


	//----- nvinfo : EIATTR_FRAME_SIZE
	.align		4
.L_3:
        /*0018*/ 	.byte	0x04, 0x11
        /*001a*/ 	.short	(.L_5 - .L_4)
	.align		4
.L_4:
        /*001c*/ 	.word	index@(triton_poi_fused_constant_pad_nd_relu_12)
        /*0020*/ 	.word	0x00000000


	//----- nvinfo : EIATTR_MIN_STACK_SIZE
	.align		4
.L_5:
        /*0024*/ 	.byte	0x04, 0x12
        /*0026*/ 	.short	(.L_7 - .L_6)
	.align		4
.L_6:
        /*0028*/ 	.word	index@(triton_poi_fused_constant_pad_nd_relu_12)
        /*002c*/ 	.word	0x00000000
.L_7:


//--------------------- .nv.info.triton_poi_fused_constant_pad_nd_relu_12 --------------------------
	.section	.nv.info.triton_poi_fused_constant_pad_nd_relu_12,"",@"SHT_CUDA_INFO"
	.sectionflags	@""
	.align	4


	//----- nvinfo : EIATTR_CUDA_API_VERSION
	.align		4
        /*0000*/ 	.byte	0x04, 0x37
        /*0002*/ 	.short	(.L_9 - .L_8)
.L_8:
        /*0004*/ 	.word	0x0000007c


	//----- nvinfo : EIATTR_KPARAM_INFO
	.align		4
.L_9:
        /*0008*/ 	.byte	0x04, 0x17
        /*000a*/ 	.short	(.L_11 - .L_10)
.L_10:
        /*000c*/ 	.word	0x00000000
        /*0010*/ 	.short	0x0003
        /*0012*/ 	.short	0x0018
        /*0014*/ 	.byte	0x00, 0xf0, 0x11, 0x00


	//----- nvinfo : EIATTR_KPARAM_INFO
	.align		4
.L_11:
        /*0018*/ 	.byte	0x04, 0x17
        /*001a*/ 	.short	(.L_13 - .L_12)
.L_12:
        /*001c*/ 	.word	0x00000000
        /*0020*/ 	.short	0x0002
        /*0022*/ 	.short	0x0010
        /*0024*/ 	.byte	0x00, 0xf4, 0x21, 0x00


	//----- nvinfo : EIATTR_KPARAM_INFO
	.align		4
.L_13:
        /*0028*/ 	.byte	0x04, 0x17
        /*002a*/ 	.short	(.L_15 - .L_14)
.L_14:
        /*002c*/ 	.word	0x00000000
        /*0030*/ 	.short	0x0001
        /*0032*/ 	.short	0x0008
        /*0034*/ 	.byte	0x00, 0xf4, 0x21, 0x00


	//----- nvinfo : EIATTR_KPARAM_INFO
	.align		4
.L_15:
        /*0038*/ 	.byte	0x04, 0x17
        /*003a*/ 	.short	(.L_17 - .L_16)
.L_16:
        /*003c*/ 	.word	0x00000000
        /*0040*/ 	.short	0x0000
        /*0042*/ 	.short	0x0000
        /*0044*/ 	.byte	0x00, 0xf4, 0x21, 0x00


	//----- nvinfo : EIATTR_SPARSE_MMA_MASK
	.align		4
.L_17:
        /*0048*/ 	.byte	0x03, 0x50
        /*004a*/ 	.short	0x0000


	//----- nvinfo : EIATTR_MAXREG_COUNT
	.align		4
        /*004c*/ 	.byte	0x03, 0x1b
        /*004e*/ 	.short	0x00ff


	//----- nvinfo : EIATTR_EXIT_INSTR_OFFSETS
	.align		4
        /*0050*/ 	.byte	0x04, 0x1c
        /*0052*/ 	.short	(.L_19 - .L_18)


	//   ....[0]....
.L_18:
        /*0054*/ 	.word	0x00000370


	//   ....[1]....
        /*0058*/ 	.word	0x00000390


	//----- nvinfo : EIATTR_REQNTID
	.align		4
.L_19:
        /*005c*/ 	.byte	0x04, 0x10
        /*005e*/ 	.short	(.L_21 - .L_20)
.L_20:
        /*0060*/ 	.word	0x00000080
        /*0064*/ 	.word	0x00000001
        /*0068*/ 	.word	0x00000001


	//----- nvinfo : EIATTR_CRS_STACK_SIZE
	.align		4
.L_21:
        /*006c*/ 	.byte	0x04, 0x1e
        /*006e*/ 	.short	(.L_23 - .L_22)
.L_22:
        /*0070*/ 	.word	0x00000000


	//----- nvinfo : EIATTR_CBANK_PARAM_SIZE
	.align		4
.L_23:
        /*0074*/ 	.byte	0x03, 0x19
        /*0076*/ 	.short	0x001c


	//----- nvinfo : EIATTR_PARAM_CBANK
	.align		4
        /*0078*/ 	.byte	0x04, 0x0a
        /*007a*/ 	.short	(.L_25 - .L_24)
	.align		4
.L_24:
        /*007c*/ 	.word	index@(.nv.constant0.triton_poi_fused_constant_pad_nd_relu_12)
        /*0080*/ 	.short	0x0210
        /*0082*/ 	.short	0x001c


	//----- nvinfo : EIATTR_SW_WAR
	.align		4
.L_25:
        /*0084*/ 	.byte	0x04, 0x36
        /*0086*/ 	.short	(.L_27 - .L_26)
.L_26:
        /*0088*/ 	.word	0x00000008
.L_27:


//--------------------- .nv.callgraph             --------------------------
	.section	.nv.callgraph,"",@"SHT_CUDA_CALLGRAPH"
	.align	4
	.sectionentsize	8
	.align		4
        /*0000*/ 	.word	0x00000000
	.align		4
        /*0004*/ 	.word	0xffffffff
	.align		4
        /*0008*/ 	.word	0x00000000
	.align		4
        /*000c*/ 	.word	0xfffffffe
	.align		4
        /*0010*/ 	.word	0x00000000
	.align		4
        /*0014*/ 	.word	0xfffffffd
	.align		4
        /*0018*/ 	.word	0x00000000
	.align		4
        /*001c*/ 	.word	0xfffffffc


//--------------------- .text.triton_poi_fused_constant_pad_nd_relu_12 --------------------------
	.section	.text.triton_poi_fused_constant_pad_nd_relu_12,"ax",@progbits
	.align	128
        .global         triton_poi_fused_constant_pad_nd_relu_12
        .type           triton_poi_fused_constant_pad_nd_relu_12,@function
        .size           triton_poi_fused_constant_pad_nd_relu_12,(.L_x_3 - triton_poi_fused_constant_pad_nd_relu_12)
        .other          triton_poi_fused_constant_pad_nd_relu_12,@"STO_CUDA_ENTRY STV_DEFAULT"
triton_poi_fused_constant_pad_nd_relu_12:
.text.triton_poi_fused_constant_pad_nd_relu_12:
[----:B------:R-:W0:Y:S02]  /*0000*/  LDC R1, c[0x0][0x28] ;  /* 0x00000a00ff017b82 */ /* 0x000e240000000800 */
[----:B------:R-:W1:Y:S01]  /*0010*/  S2R R2, SR_TID.X ;  /* 0x0000000000027919 */ /* 0x000e620000002100 */
[----:B------:R-:W-:Y:S01]  /*0020*/  ULDC.64 UR4, c[0x0][0x210] ;  /* 0x0000840000047ab9 */ /* 0x000fe20000000a00 */
[----:B------:R-:W-:Y:S01]  /*0030*/  BSSY B0, `(.L_x_0) ;  /* 0x000002b000007945 */ /* 0x000fe20003800000 */
[----:B------:R-:W2:Y:S01]  /*0040*/  S2R R3, SR_CTAID.X ;  /* 0x0000000000037919 */ /* 0x000ea20000002500 */
[----:B-1----:R-:W-:-:S05]  /*0050*/  LOP3.LUT R2, R2, 0x7f, RZ, 0xc0, !PT ;  /* 0x0000007f02027812 */ /* 0x002fca00078ec0ff */
[----:B--2---:R-:W-:Y:S02]  /*0060*/  IMAD R3, R3, 0x80, R2 ;  /* 0x0000008003037824 */ /* 0x004fe400078e0202 */
[----:B------:R-:W-:Y:S02]  /*0070*/  IMAD.MOV.U32 R2, RZ, RZ, RZ ;  /* 0x000000ffff027224 */ /* 0x000fe400078e00ff */
[----:B------:R-:W-:-:S04]  /*0080*/  IMAD.HI R4, R3, 0x2e8ba2e9, RZ ;  /* 0x2e8ba2e903047827 */ /* 0x000fc800078e02ff */
[----:B------:R-:W-:Y:S01]  /*0090*/  IMAD.HI R0, R3, -0x50c52239, R2 ;  /* 0xaf3addc703007827 */ /* 0x000fe200078e0202 */
[----:B------:R-:W-:-:S04]  /*00a0*/  SHF.R.U32.HI R7, RZ, 0x1f, R4 ;  /* 0x0000001fff077819 */ /* 0x000fc80000011604 */
[----:B------:R-:W-:Y:S02]  /*00b0*/  SHF.R.U32.HI R5, RZ, 0x1f, R0 ;  /* 0x0000001fff057819 */ /* 0x000fe40000011600 */
[----:B------:R-:W-:Y:S01]  /*00c0*/  LEA.HI.SX32 R7, R4, R7, 0x1e ;  /* 0x0000000704077211 */ /* 0x000fe200078ff2ff */
[----:B------:R-:W-:Y:S01]  /*00d0*/  IMAD.MOV.U32 R4, RZ, RZ, RZ ;  /* 0x000000ffff047224 */ /* 0x000fe200078e00ff */
[----:B------:R-:W-:Y:S01]  /*00e0*/  LEA.HI.SX32 R9, R0, R5, 0x18 ;  /* 0x0000000500097211 */ /* 0x000fe200078fc2ff */
[----:B------:R-:W-:Y:S02]  /*00f0*/  IMAD.MOV.U32 R5, RZ, RZ, R3 ;  /* 0x000000ffff057224 */ /* 0x000fe400078e0003 */
[----:B------:R-:W-:-:S04]  /*0100*/  IMAD.HI R6, R7, 0x78787879, RZ ;  /* 0x7878787907067827 */ /* 0x000fc800078e02ff */
[----:B------:R-:W-:Y:S01]  /*0110*/  IMAD.HI R0, R9, 0x78787879, RZ ;  /* 0x7878787909007827 */ /* 0x000fe200078e02ff */
[----:B------:R-:W-:-:S03]  /*0120*/  SHF.R.U32.HI R13, RZ, 0x1f, R6 ;  /* 0x0000001fff0d7819 */ /* 0x000fc60000011606 */
[----:B------:R-:W-:Y:S01]  /*0130*/  IMAD.HI R4, R3, -0x5b13e3f9, R4 ;  /* 0xa4ec1c0703047827 */ /* 0x000fe200078e0204 */
[----:B------:R-:W-:Y:S02]  /*0140*/  SHF.R.U32.HI R11, RZ, 0x1f, R0 ;  /* 0x0000001fff0b7819 */ /* 0x000fe40000011600 */
[----:B------:R-:W-:Y:S02]  /*0150*/  LEA.HI.SX32 R8, R6, R13, 0x1d ;  /* 0x0000000d06087211 */ /* 0x000fe400078feaff */
[----:B------:R-:W-:Y:S02]  /*0160*/  LEA.HI.SX32 R6, R0, R11, 0x1d ;  /* 0x0000000b00067211 */ /* 0x000fe400078feaff */
[----:B------:R-:W-:Y:S01]  /*0170*/  SHF.R.U32.HI R5, RZ, 0x1f, R4 ;  /* 0x0000001fff057819 */ /* 0x000fe20000011604 */
[----:B------:R-:W-:Y:S02]  /*0180*/  IMAD R11, R8, -0x11, R7 ;  /* 0xffffffef080b7824 */ /* 0x000fe400078e0207 */
[----:B------:R-:W-:Y:S01]  /*0190*/  IMAD R8, R6, -0x11, R9 ;  /* 0xffffffef06087824 */ /* 0x000fe200078e0209 */
[----:B------:R-:W-:Y:S01]  /*01a0*/  LEA.HI.SX32 R0, R4, R5, 0x14 ;  /* 0x0000000504007211 */ /* 0x000fe200078fa2ff */
[----:B------:R-:W1:Y:S01]  /*01b0*/  LDC.64 R6, c[0x0][0x218] ;  /* 0x00008600ff067b82 */ /* 0x000e620000000a00 */
[----:B------:R-:W-:-:S02]  /*01c0*/  IMAD R9, R9, -0x176, R3 ;  /* 0xfffffe8a09097824 */ /* 0x000fc400078e0203 */
[----:B------:R-:W-:Y:S01]  /*01d0*/  VIMNMX R11, R8, R11, PT ;  /* 0x0000000b080b7248 */ /* 0x000fe20003fe0100 */
[----:B------:R-:W-:Y:S02]  /*01e0*/  IMAD R0, R0, 0x1600, RZ ;  /* 0x0000160000007824 */ /* 0x000fe400078e02ff */
[----:B------:R-:W-:Y:S01]  /*01f0*/  IMAD R8, R8, 0x160, RZ ;  /* 0x0000016008087824 */ /* 0x000fe200078e02ff */
[----:B------:R-:W-:Y:S01]  /*0200*/  ISETP.GT.AND P0, PT, R11, RZ, PT ;  /* 0x000000ff0b00720c */ /* 0x000fe20003f04270 */
[----:B------:R-:W2:Y:S01]  /*0210*/  LDC.64 R4, c[0x0][0x220] ;  /* 0x00008800ff047b82 */ /* 0x000ea20000000a00 */
[--C-:B------:R-:W-:Y:S02]  /*0220*/  SHF.R.S32.HI R11, RZ, 0x1f, R0.reuse ;  /* 0x0000001fff0b7819 */ /* 0x100fe40000011400 */
[----:B------:R-:W-:Y:S02]  /*0230*/  ISETP.LT.AND P1, PT, R3, 0x6358, P0 ;  /* 0x000063580300780c */ /* 0x000fe40000721270 */
[----:B------:R-:W-:-:S02]  /*0240*/  IADD3 R0, P2, P3, R8, R9, R0 ;  /* 0x0000000908007210 */ /* 0x000fc40007b5e000 */
[----:B------:R-:W-:Y:S02]  /*0250*/  SHF.R.S32.HI R9, RZ, 0x1f, R9 ;  /* 0x0000001fff097819 */ /* 0x000fe40000011409 */
[----:B------:R-:W-:-:S04]  /*0260*/  SHF.R.S32.HI R8, RZ, 0x1f, R8 ;  /* 0x0000001fff087819 */ /* 0x000fc80000011408 */
[----:B------:R-:W-:Y:S02]  /*0270*/  IADD3.X R9, R8, R9, R11, P2, P3 ;  /* 0x0000000908097210 */ /* 0x000fe400017e640b */
[----:B------:R-:W-:-:S04]  /*0280*/  LEA R8, P2, R0, UR4, 0x2 ;  /* 0x0000000400087c11 */ /* 0x000fc8000f8410ff */
[----:B------:R-:W-:Y:S01]  /*0290*/  LEA.HI.X R9, R0, UR5, R9, 0x2, P2 ;  /* 0x0000000500097c11 */ /* 0x000fe200090f1409 */
[----:B------:R-:W-:Y:S01]  /*02a0*/  ULDC.64 UR4, c[0x0][0x208] ;  /* 0x0000820000047ab9 */ /* 0x000fe20000000a00 */
[----:B------:R-:W-:Y:S01]  /*02b0*/  IMAD.MOV.U32 R0, RZ, RZ, RZ ;  /* 0x000000ffff007224 */ /* 0x000fe200078e00ff */
[----:B-1----:R-:W-:Y:S06]  /*02c0*/  @!P1 BRA `(.L_x_1) ;  /* 0x0000000000049947 */ /* 0x002fec0003800000 */
[----:B------:R1:W5:Y:S02]  /*02d0*/  LDG.E R0, desc[UR4][R8.64+-0x5d8] ;  /* 0xfffa280408007981 */ /* 0x000364000c1e1900 */
.L_x_1:
[----:B------:R-:W-:Y:S05]  /*02e0*/  BSYNC B0 ;  /* 0x0000000000007941 */ /* 0x000fea0003800000 */
.L_x_0:
[----:B-1---5:R-:W-:Y:S01]  /*02f0*/  SEL R9, R0, RZ, P1 ;  /* 0x000000ff00097207 */ /* 0x022fe20000800000 */
[C---:B------:R-:W-:Y:S01]  /*0300*/  IMAD.WIDE R6, R3.reuse, 0x4, R6 ;  /* 0x0000000403067825 */ /* 0x040fe200078e0206 */
[----:B------:R-:W-:Y:S02]  /*0310*/  ISETP.GE.AND P2, PT, R3, 0x6358, PT ;  /* 0x000063580300780c */ /* 0x000fe40003f46270 */
[----:B------:R-:W-:Y:S01]  /*0320*/  FSETP.GEU.AND P1, PT, R9, RZ, PT ;  /* 0x000000ff0900720b */ /* 0x000fe20003f2e000 */
[----:B--2---:R-:W-:-:S03]  /*0330*/  IMAD.WIDE R4, R3, 0x4, R4 ;  /* 0x0000000403047825 */ /* 0x004fc600078e0204 */
[----:B------:R-:W-:-:S04]  /*0340*/  FSEL R0, R9, RZ, P1 ;  /* 0x000000ff09007208 */ /* 0x000fc80000800000 */
[----:B------:R-:W-:-:S05]  /*0350*/  SEL R11, R0, RZ, P0 ;  /* 0x000000ff000b7207 */ /* 0x000fca0000000000 */
[----:B------:R1:W-:Y:S01]  /*0360*/  @!P2 STG.E desc[UR4][R6.64], R11 ;  /* 0x0000000b0600a986 */ /* 0x0003e2000c101904 */
[----:B------:R-:W-:Y:S05]  /*0370*/  @P2 EXIT ;  /* 0x000000000000294d */ /* 0x000fea0003800000 */
[----:B------:R-:W-:Y:S01]  /*0380*/  STG.E desc[UR4][R4.64], R9 ;  /* 0x0000000904007986 */ /* 0x000fe2000c101904 */
[----:B------:R-:W-:Y:S05]  /*0390*/  EXIT ;  /* 0x000000000000794d */ /* 0x000fea0003800000 */
.L_x_2:
[----:B------:R-:W-:-:S00]  /*03a0*/  BRA `(.L_x_2) ;  /* 0xfffffffc00fc7947 */ /* 0x000fc0000383ffff */
[----:B------:R-:W-:-:S00]  /*03b0*/  NOP ;  /* 0x0000000000007918 */ /* 0x000fc00000000000 */
        /* <DEDUP_REMOVED lines=12> */
.L_x_3:


//--------------------- .nv.constant0.triton_poi_fused_constant_pad_nd_relu_12 --------------------------
	.section	.nv.constant0.triton_poi_fused_constant_pad_nd_relu_12,"a",@progbits
	.sectionflags	@""
	.align	4
.nv.constant0.triton_poi_fused_constant_pad_nd_relu_12:
	.zero		556
